//
// Generated by NVIDIA NVVM Compiler
//
// Compiler Build ID: CL-36424714
// Cuda compilation tools, release 13.0, V13.0.88
// Based on NVVM 20.0.0
//

.version 9.0
.target sm_100
.address_size 64

	// .globl	_Z11UmaVidaCUDAPiS_i
// _ZZ18UmaVidaCUDA_SharedPiS_iE12shared_tabul has been demoted

.visible .entry _Z11UmaVidaCUDAPiS_i(
	.param .u64 .ptr .align 1 _Z11UmaVidaCUDAPiS_i_param_0,
	.param .u64 .ptr .align 1 _Z11UmaVidaCUDAPiS_i_param_1,
	.param .u32 _Z11UmaVidaCUDAPiS_i_param_2
)
{
	.reg .pred 	%p<13>;
	.reg .b32 	%r<35>;
	.reg .b64 	%rd<18>;

	ld.param.u64 	%rd2, [_Z11UmaVidaCUDAPiS_i_param_0];
	ld.param.u64 	%rd3, [_Z11UmaVidaCUDAPiS_i_param_1];
	ld.param.u32 	%r6, [_Z11UmaVidaCUDAPiS_i_param_2];
	cvta.to.global.u64 	%rd1, %rd3;
	mov.u32 	%r7, %ctaid.y;
	mov.u32 	%r8, %ntid.y;
	mov.u32 	%r9, %tid.y;
	mad.lo.s32 	%r1, %r7, %r8, %r9;
	mov.u32 	%r10, %ctaid.x;
	mov.u32 	%r11, %ntid.x;
	mov.u32 	%r12, %tid.x;
	mad.lo.s32 	%r2, %r10, %r11, %r12;
	add.s32 	%r13, %r2, 1;
	setp.ge.s32 	%p1, %r1, %r6;
	setp.gt.s32 	%p2, %r13, %r6;
	or.pred  	%p3, %p1, %p2;
	@%p3 bra 	$L__BB0_8;
	cvta.to.global.u64 	%rd4, %rd2;
	add.s32 	%r14, %r6, 2;
	mad.lo.s32 	%r15, %r14, %r1, %r2;
	mul.wide.s32 	%rd5, %r15, 4;
	add.s64 	%rd6, %rd4, %rd5;
	ld.global.u32 	%r16, [%rd6];
	ld.global.u32 	%r17, [%rd6+4];
	add.s32 	%r18, %r17, %r16;
	ld.global.u32 	%r19, [%rd6+8];
	add.s32 	%r20, %r18, %r19;
	add.s32 	%r21, %r15, %r14;
	mul.wide.s32 	%rd7, %r14, 4;
	add.s64 	%rd8, %rd6, %rd7;
	ld.global.u32 	%r22, [%rd8];
	add.s32 	%r23, %r20, %r22;
	add.s32 	%r3, %r21, 1;
	ld.global.u32 	%r24, [%rd8+8];
	add.s32 	%r25, %r23, %r24;
	add.s64 	%rd9, %rd8, %rd7;
	ld.global.u32 	%r26, [%rd9];
	add.s32 	%r27, %r25, %r26;
	ld.global.u32 	%r28, [%rd9+4];
	add.s32 	%r29, %r27, %r28;
	ld.global.u32 	%r30, [%rd9+8];
	add.s32 	%r31, %r29, %r30;
	ld.global.u32 	%r5, [%rd8+4];
	setp.eq.s32 	%p4, %r5, 0;
	setp.gt.s32 	%p5, %r31, 1;
	or.pred  	%p6, %p4, %p5;
	@%p6 bra 	$L__BB0_3;
	mul.wide.s32 	%rd16, %r3, 4;
	add.s64 	%rd17, %rd1, %rd16;
	mov.b32 	%r34, 0;
	st.global.u32 	[%rd17], %r34;
	bra.uni 	$L__BB0_8;
$L__BB0_3:
	setp.eq.s32 	%p7, %r5, 0;
	setp.lt.s32 	%p8, %r31, 4;
	or.pred  	%p9, %p7, %p8;
	@%p9 bra 	$L__BB0_5;
	mul.wide.s32 	%rd14, %r3, 4;
	add.s64 	%rd15, %rd1, %rd14;
	mov.b32 	%r33, 0;
	st.global.u32 	[%rd15], %r33;
	bra.uni 	$L__BB0_8;
$L__BB0_5:
	setp.ne.s32 	%p10, %r5, 0;
	setp.ne.s32 	%p11, %r31, 3;
	or.pred  	%p12, %p10, %p11;
	@%p12 bra 	$L__BB0_7;
	mul.wide.s32 	%rd12, %r3, 4;
	add.s64 	%rd13, %rd1, %rd12;
	mov.b32 	%r32, 1;
	st.global.u32 	[%rd13], %r32;
	bra.uni 	$L__BB0_8;
$L__BB0_7:
	mul.wide.s32 	%rd10, %r3, 4;
	add.s64 	%rd11, %rd1, %rd10;
	st.global.u32 	[%rd11], %r5;
$L__BB0_8:
	ret;

}
	// .globl	_Z18UmaVidaCUDA_SharedPiS_i
.visible .entry _Z18UmaVidaCUDA_SharedPiS_i(
	.param .u64 .ptr .align 1 _Z18UmaVidaCUDA_SharedPiS_i_param_0,
	.param .u64 .ptr .align 1 _Z18UmaVidaCUDA_SharedPiS_i_param_1,
	.param .u32 _Z18UmaVidaCUDA_SharedPiS_i_param_2
)
{
	.reg .pred 	%p<26>;
	.reg .b32 	%r<63>;
	.reg .b64 	%rd<19>;
	// demoted variable
	.shared .align 4 .b8 _ZZ18UmaVidaCUDA_SharedPiS_iE12shared_tabul[1296];
	ld.param.u64 	%rd4, [_Z18UmaVidaCUDA_SharedPiS_i_param_0];
	ld.param.u64 	%rd5, [_Z18UmaVidaCUDA_SharedPiS_i_param_1];
	ld.param.u32 	%r16, [_Z18UmaVidaCUDA_SharedPiS_i_param_2];
	cvta.to.global.u64 	%rd1, %rd5;
	cvta.to.global.u64 	%rd2, %rd4;
	mov.u32 	%r17, %ctaid.y;
	mov.u32 	%r1, %ntid.y;
	mov.u32 	%r2, %tid.y;
	mad.lo.s32 	%r3, %r17, %r1, %r2;
	add.s32 	%r4, %r3, 1;
	mov.u32 	%r18, %ctaid.x;
	mov.u32 	%r5, %ntid.x;
	mov.u32 	%r6, %tid.x;
	mad.lo.s32 	%r19, %r18, %r5, %r6;
	add.s32 	%r8, %r19, 1;
	setp.gt.s32 	%p1, %r3, %r16;
	add.s32 	%r20, %r16, 1;
	setp.gt.s32 	%p2, %r8, %r20;
	mov.u32 	%r21, _ZZ18UmaVidaCUDA_SharedPiS_iE12shared_tabul;
	mad.lo.s32 	%r9, %r2, 72, %r21;
	or.pred  	%p3, %p1, %p2;
	@%p3 bra 	$L__BB1_9;
	add.s32 	%r10, %r16, 2;
	mad.lo.s32 	%r22, %r10, %r4, %r8;
	mul.wide.s32 	%rd6, %r22, 4;
	add.s64 	%rd3, %rd2, %rd6;
	ld.global.u32 	%r23, [%rd3];
	add.s32 	%r11, %r9, 72;
	shl.b32 	%r24, %r6, 2;
	add.s32 	%r12, %r11, %r24;
	st.shared.u32 	[%r12+4], %r23;
	setp.ne.s32 	%p4, %r2, 0;
	@%p4 bra 	$L__BB1_3;
	mad.lo.s32 	%r25, %r10, %r3, %r8;
	mul.wide.s32 	%rd7, %r25, 4;
	add.s64 	%rd8, %rd2, %rd7;
	ld.global.u32 	%r26, [%rd8];
	add.s32 	%r29, %r21, %r24;
	st.shared.u32 	[%r29+4], %r26;
$L__BB1_3:
	add.s32 	%r30, %r1, -1;
	setp.ne.s32 	%p5, %r2, %r30;
	setp.ge.u32 	%p6, %r3, %r16;
	or.pred  	%p7, %p5, %p6;
	@%p7 bra 	$L__BB1_5;
	mul.wide.s32 	%rd9, %r10, 4;
	add.s64 	%rd10, %rd3, %rd9;
	ld.global.u32 	%r31, [%rd10];
	st.shared.u32 	[%r12+76], %r31;
$L__BB1_5:
	setp.ne.s32 	%p8, %r6, 0;
	setp.gt.u32 	%p9, %r19, 2147483646;
	or.pred  	%p10, %p8, %p9;
	@%p10 bra 	$L__BB1_7;
	ld.global.u32 	%r32, [%rd3+-4];
	st.shared.u32 	[%r11], %r32;
$L__BB1_7:
	add.s32 	%r33, %r5, -1;
	setp.ne.s32 	%p11, %r6, %r33;
	setp.gt.s32 	%p12, %r8, %r16;
	or.pred  	%p13, %p11, %p12;
	@%p13 bra 	$L__BB1_9;
	ld.global.u32 	%r34, [%rd3+4];
	st.shared.u32 	[%r12+8], %r34;
$L__BB1_9:
	bar.sync 	0;
	setp.ge.s32 	%p14, %r3, %r16;
	setp.gt.s32 	%p15, %r8, %r16;
	or.pred  	%p16, %p14, %p15;
	@%p16 bra 	$L__BB1_17;
	shl.b32 	%r35, %r6, 2;
	add.s32 	%r36, %r9, %r35;
	ld.shared.u32 	%r37, [%r36];
	ld.shared.u32 	%r38, [%r36+4];
	add.s32 	%r39, %r38, %r37;
	ld.shared.u32 	%r40, [%r36+8];
	add.s32 	%r41, %r39, %r40;
	ld.shared.u32 	%r42, [%r36+72];
	add.s32 	%r43, %r41, %r42;
	ld.shared.u32 	%r44, [%r36+80];
	add.s32 	%r45, %r43, %r44;
	ld.shared.u32 	%r46, [%r36+144];
	add.s32 	%r47, %r45, %r46;
	ld.shared.u32 	%r48, [%r36+148];
	add.s32 	%r49, %r47, %r48;
	ld.shared.u32 	%r50, [%r36+152];
	add.s32 	%r51, %r49, %r50;
	ld.shared.u32 	%r14, [%r36+76];
	setp.eq.s32 	%p17, %r14, 0;
	setp.gt.s32 	%p18, %r51, 1;
	or.pred  	%p19, %p17, %p18;
	@%p19 bra 	$L__BB1_12;
	add.s32 	%r60, %r16, 2;
	mad.lo.s32 	%r61, %r60, %r4, %r8;
	mul.wide.s32 	%rd17, %r61, 4;
	add.s64 	%rd18, %rd1, %rd17;
	mov.b32 	%r62, 0;
	st.global.u32 	[%rd18], %r62;
	bra.uni 	$L__BB1_17;
$L__BB1_12:
	setp.eq.s32 	%p20, %r14, 0;
	setp.lt.s32 	%p21, %r51, 4;
	or.pred  	%p22, %p20, %p21;
	@%p22 bra 	$L__BB1_14;
	add.s32 	%r57, %r16, 2;
	mad.lo.s32 	%r58, %r57, %r4, %r8;
	mul.wide.s32 	%rd15, %r58, 4;
	add.s64 	%rd16, %rd1, %rd15;
	mov.b32 	%r59, 0;
	st.global.u32 	[%rd16], %r59;
	bra.uni 	$L__BB1_17;
$L__BB1_14:
	setp.ne.s32 	%p23, %r14, 0;
	setp.ne.s32 	%p24, %r51, 3;
	or.pred  	%p25, %p23, %p24;
	@%p25 bra 	$L__BB1_16;
	add.s32 	%r54, %r16, 2;
	mad.lo.s32 	%r55, %r54, %r4, %r8;
	mul.wide.s32 	%rd13, %r55, 4;
	add.s64 	%rd14, %rd1, %rd13;
	mov.b32 	%r56, 1;
	st.global.u32 	[%rd14], %r56;
	bra.uni 	$L__BB1_17;
$L__BB1_16:
	add.s32 	%r52, %r16, 2;
	mad.lo.s32 	%r53, %r52, %r4, %r8;
	mul.wide.s32 	%rd11, %r53, 4;
	add.s64 	%rd12, %rd1, %rd11;
	st.global.u32 	[%rd12], %r14;
$L__BB1_17:
	ret;

}


// ===== COMPILED SASS (sm_100) =====

	.target	sm_100

	.elftype	@"ET_EXEC"


//--------------------- .note.nv.tkinfo           --------------------------
	.section	.note.nv.tkinfo,"",@"SHT_NOTE"
	.sectionflags	@"SHF_NOTE_NV_TKINFO"
	.tkinfo
        /*0018*/ 	.word	0x00000002
        /*0030*/ 	.string	""
        /*0030*/ 	.string	"ptxas"
        /*0030*/ 	.string	"Cuda compilation tools, release 13.0, V13.0.88"
        /*0030*/ 	.string	"Build cuda_13.0.r13.0/compiler.36424714_0"
        /*0030*/ 	.string	"-arch sm_100 -m 64 "



//--------------------- .note.nv.cuinfo           --------------------------
	.section	.note.nv.cuinfo,"",@"SHT_NOTE"
	.sectionflags	@"SHF_NOTE_NV_CUINFO"
        /*0018*/ 	.short	0x0002
        /*001a*/ 	.short	0x0064
        /*001c*/ 	.short	0x0082
	.zero		2


//--------------------- .nv.info                  --------------------------
	.section	.nv.info,"",@"SHT_CUDA_INFO"
	.align	4


	//----- nvinfo : EIATTR_REGCOUNT
	.align		4
        /*0000*/ 	.byte	0x04, 0x2f
        /*0002*/ 	.short	(.L_1 - .L_0)
	.align		4
.L_0:
        /*0004*/ 	.word	index@(_Z11UmaVidaCUDAPiS_i)
        /*0008*/ 	.word	0x00000014


	//----- nvinfo : EIATTR_FRAME_SIZE
	.align		4
.L_1:
        /*000c*/ 	.byte	0x04, 0x11
        /*000e*/ 	.short	(.L_3 - .L_2)
	.align		4
.L_2:
        /*0010*/ 	.word	index@(_Z11UmaVidaCUDAPiS_i)
        /*0014*/ 	.word	0x00000000


	//----- nvinfo : EIATTR_REGCOUNT
	.align		4
.L_3:
        /*0018*/ 	.byte	0x04, 0x2f
        /*001a*/ 	.short	(.L_5 - .L_4)
	.align		4
.L_4:
        /*001c*/ 	.word	index@(_Z18UmaVidaCUDA_SharedPiS_i)
        /*0020*/ 	.word	0x00000014


	//----- nvinfo : EIATTR_FRAME_SIZE
	.align		4
.L_5:
        /*0024*/ 	.byte	0x04, 0x11
        /*0026*/ 	.short	(.L_7 - .L_6)
	.align		4
.L_6:
        /*0028*/ 	.word	index@(_Z18UmaVidaCUDA_SharedPiS_i)
        /*002c*/ 	.word	0x00000000


	//----- nvinfo : EIATTR_MIN_STACK_SIZE
	.align		4
.L_7:
        /*0030*/ 	.byte	0x04, 0x12
        /*0032*/ 	.short	(.L_9 - .L_8)
	.align		4
.L_8:
        /*0034*/ 	.word	index@(_Z18UmaVidaCUDA_SharedPiS_i)
        /*0038*/ 	.word	0x00000000


	//----- nvinfo : EIATTR_MIN_STACK_SIZE
	.align		4
.L_9:
        /*003c*/ 	.byte	0x04, 0x12
        /*003e*/ 	.short	(.L_11 - .L_10)
	.align		4
.L_10:
        /*0040*/ 	.word	index@(_Z11UmaVidaCUDAPiS_i)
        /*0044*/ 	.word	0x00000000
.L_11:


//--------------------- .nv.compat                --------------------------
	.section	.nv.compat,"",@"SHT_CUDA_COMPAT_INFO"
	.align	4
        /*0000*/ 	.byte	0x02, 0x09, 0x00, 0x00, 0x02, 0x02, 0x01, 0x00, 0x02, 0x05, 0x05, 0x00, 0x03, 0x07, 0x01, 0x01
        /*0010*/ 	.byte	0x02, 0x03, 0x00, 0x00, 0x02, 0x06, 0x01, 0x00, 0x04, 0x0b, 0x08, 0x00, 0x09, 0x00, 0x00, 0x00
        /*0020*/ 	.byte	0x00, 0x00, 0x00, 0x00


//--------------------- .nv.info._Z18UmaVidaCUDA_SharedPiS_i --------------------------
	.section	.nv.info._Z18UmaVidaCUDA_SharedPiS_i,"",@"SHT_CUDA_INFO"
	.sectionflags	@""
	.align	4


	//----- nvinfo : EIATTR_CUDA_API_VERSION
	.align		4
        /*0000*/ 	.byte	0x04, 0x37
        /*0002*/ 	.short	(.L_13 - .L_12)
.L_12:
        /*0004*/ 	.word	0x00000082


	//----- nvinfo : EIATTR_KPARAM_INFO
	.align		4
.L_13:
        /*0008*/ 	.byte	0x04, 0x17
        /*000a*/ 	.short	(.L_15 - .L_14)
.L_14:
        /*000c*/ 	.word	0x00000000
        /*0010*/ 	.short	0x0002
        /*0012*/ 	.short	0x0010
        /*0014*/ 	.byte	0x00, 0xf0, 0x11, 0x00


	//----- nvinfo : EIATTR_KPARAM_INFO
	.align		4
.L_15:
        /*0018*/ 	.byte	0x04, 0x17
        /*001a*/ 	.short	(.L_17 - .L_16)
.L_16:
        /*001c*/ 	.word	0x00000000
        /*0020*/ 	.short	0x0001
        /*0022*/ 	.short	0x0008
        /*0024*/ 	.byte	0x00, 0xf5, 0x21, 0x00


	//----- nvinfo : EIATTR_KPARAM_INFO
	.align		4
.L_17:
        /*0028*/ 	.byte	0x04, 0x17
        /*002a*/ 	.short	(.L_19 - .L_18)
.L_18:
        /*002c*/ 	.word	0x00000000
        /*0030*/ 	.short	0x0000
        /*0032*/ 	.short	0x0000
        /*0034*/ 	.byte	0x00, 0xf5, 0x21, 0x00


	//----- nvinfo : EIATTR_SPARSE_MMA_MASK
	.align		4
.L_19:
        /*0038*/ 	.byte	0x03, 0x50
        /*003a*/ 	.short	0x0000


	//----- nvinfo : EIATTR_MAXREG_COUNT
	.align		4
        /*003c*/ 	.byte	0x03, 0x1b
        /*003e*/ 	.short	0x00ff


	//----- nvinfo : EIATTR_NUM_BARRIERS
	.align		4
        /*0040*/ 	.byte	0x02, 0x4c
        /*0042*/ 	.byte	0x01
	.zero		1


	//----- nvinfo : EIATTR_MERCURY_ISA_VERSION
	.align		4
        /*0044*/ 	.byte	0x03, 0x5f
        /*0046*/ 	.short	0x0101


	//----- nvinfo : EIATTR_VRC_CTA_INIT_COUNT
	.align		4
        /*0048*/ 	.byte	0x02, 0x4a
	.zero		1
	.zero		1


	//----- nvinfo : EIATTR_EXIT_INSTR_OFFSETS
	.align		4
        /*004c*/ 	.byte	0x04, 0x1c
        /*004e*/ 	.short	(.L_21 - .L_20)


	//   ....[0]....
.L_20:
        /*0050*/ 	.word	0x00000360


	//   ....[1]....
        /*0054*/ 	.word	0x000004c0


	//   ....[2]....
        /*0058*/ 	.word	0x00000540


	//   ....[3]....
        /*005c*/ 	.word	0x000005d0


	//   ....[4]....
        /*0060*/ 	.word	0x00000630


	//----- nvinfo : EIATTR_CRS_STACK_SIZE
	.align		4
.L_21:
        /*0064*/ 	.byte	0x04, 0x1e
        /*0066*/ 	.short	(.L_23 - .L_22)
.L_22:
        /*0068*/ 	.word	0x00000000


	//----- nvinfo : EIATTR_CBANK_PARAM_SIZE
	.align		4
.L_23:
        /*006c*/ 	.byte	0x03, 0x19
        /*006e*/ 	.short	0x0014


	//----- nvinfo : EIATTR_PARAM_CBANK
	.align		4
        /*0070*/ 	.byte	0x04, 0x0a
        /*0072*/ 	.short	(.L_25 - .L_24)
	.align		4
.L_24:
        /*0074*/ 	.word	index@(.nv.constant0._Z18UmaVidaCUDA_SharedPiS_i)
        /*0078*/ 	.short	0x0380
        /*007a*/ 	.short	0x0014


	//----- nvinfo : EIATTR_SW_WAR
	.align		4
.L_25:
        /*007c*/ 	.byte	0x04, 0x36
        /*007e*/ 	.short	(.L_27 - .L_26)
.L_26:
        /*0080*/ 	.word	0x00000008
.L_27:


//--------------------- .nv.info._Z11UmaVidaCUDAPiS_i --------------------------
	.section	.nv.info._Z11UmaVidaCUDAPiS_i,"",@"SHT_CUDA_INFO"
	.sectionflags	@""
	.align	4


	//----- nvinfo : EIATTR_CUDA_API_VERSION
	.align		4
        /*0000*/ 	.byte	0x04, 0x37
        /*0002*/ 	.short	(.L_29 - .L_28)
.L_28:
        /*0004*/ 	.word	0x00000082


	//----- nvinfo : EIATTR_KPARAM_INFO
	.align		4
.L_29:
        /*0008*/ 	.byte	0x04, 0x17
        /*000a*/ 	.short	(.L_31 - .L_30)
.L_30:
        /*000c*/ 	.word	0x00000000
        /*0010*/ 	.short	0x0002
        /*0012*/ 	.short	0x0010
        /*0014*/ 	.byte	0x00, 0xf0, 0x11, 0x00


	//----- nvinfo : EIATTR_KPARAM_INFO
	.align		4
.L_31:
        /*0018*/ 	.byte	0x04, 0x17
        /*001a*/ 	.short	(.L_33 - .L_32)
.L_32:
        /*001c*/ 	.word	0x00000000
        /*0020*/ 	.short	0x0001
        /*0022*/ 	.short	0x0008
        /*0024*/ 	.byte	0x00, 0xf5, 0x21, 0x00


	//----- nvinfo : EIATTR_KPARAM_INFO
	.align		4
.L_33:
        /*0028*/ 	.byte	0x04, 0x17
        /*002a*/ 	.short	(.L_35 - .L_34)
.L_34:
        /*002c*/ 	.word	0x00000000
        /*0030*/ 	.short	0x0000
        /*0032*/ 	.short	0x0000
        /*0034*/ 	.byte	0x00, 0xf5, 0x21, 0x00


	//----- nvinfo : EIATTR_SPARSE_MMA_MASK
	.align		4
.L_35:
        /*0038*/ 	.byte	0x03, 0x50
        /*003a*/ 	.short	0x0000


	//----- nvinfo : EIATTR_MAXREG_COUNT
	.align		4
        /*003c*/ 	.byte	0x03, 0x1b
        /*003e*/ 	.short	0x00ff


	//----- nvinfo : EIATTR_MERCURY_ISA_VERSION
	.align		4
        /*0040*/ 	.byte	0x03, 0x5f
        /*0042*/ 	.short	0x0101


	//----- nvinfo : EIATTR_VRC_CTA_INIT_COUNT
	.align		4
        /*0044*/ 	.byte	0x02, 0x4a
	.zero		1
	.zero		1


	//----- nvinfo : EIATTR_EXIT_INSTR_OFFSETS
	.align		4
        /*0048*/ 	.byte	0x04, 0x1c
        /*004a*/ 	.short	(.L_37 - .L_36)


	//   ....[0]....
.L_36:
        /*004c*/ 	.word	0x000000d0


	//   ....[1]....
        /*0050*/ 	.word	0x00000280


	//   ....[2]....
        /*0054*/ 	.word	0x000002e0


	//   ....[3]....
        /*0058*/ 	.word	0x00000350


	//   ....[4]....
        /*005c*/ 	.word	0x00000390


	//----- nvinfo : EIATTR_CBANK_PARAM_SIZE
	.align		4
.L_37:
        /*0060*/ 	.byte	0x03, 0x19
        /*0062*/ 	.short	0x0014


	//----- nvinfo : EIATTR_PARAM_CBANK
	.align		4
        /*0064*/ 	.byte	0x04, 0x0a
        /*0066*/ 	.short	(.L_39 - .L_38)
	.align		4
.L_38:
        /*0068*/ 	.word	index@(.nv.constant0._Z11UmaVidaCUDAPiS_i)
        /*006c*/ 	.short	0x0380
        /*006e*/ 	.short	0x0014


	//----- nvinfo : EIATTR_SW_WAR
	.align		4
.L_39:
        /*0070*/ 	.byte	0x04, 0x36
        /*0072*/ 	.short	(.L_41 - .L_40)
.L_40:
        /*0074*/ 	.word	0x00000008
.L_41:


//--------------------- .nv.callgraph             --------------------------
	.section	.nv.callgraph,"",@"SHT_CUDA_CALLGRAPH"
	.align	4
	.sectionentsize	8
	.align		4
        /*0000*/ 	.word	0x00000000
	.align		4
        /*0004*/ 	.word	0xffffffff
	.align		4
        /*0008*/ 	.word	0x00000000
	.align		4
        /*000c*/ 	.word	0xfffffffe
	.align		4
        /*0010*/ 	.word	0x00000000
	.align		4
        /*0014*/ 	.word	0xfffffffd
	.align		4
        /*0018*/ 	.word	0x00000000
	.align		4
        /*001c*/ 	.word	0xfffffffc


//--------------------- .text._Z18UmaVidaCUDA_SharedPiS_i --------------------------
	.section	.text._Z18UmaVidaCUDA_SharedPiS_i,"ax",@progbits
	.align	128
        .global         _Z18UmaVidaCUDA_SharedPiS_i
        .type           _Z18UmaVidaCUDA_SharedPiS_i,@function
        .size           _Z18UmaVidaCUDA_SharedPiS_i,(.L_x_4 - _Z18UmaVidaCUDA_SharedPiS_i)
        .other          _Z18UmaVidaCUDA_SharedPiS_i,@"STO_CUDA_ENTRY STV_DEFAULT"
_Z18UmaVidaCUDA_SharedPiS_i:
.text._Z18UmaVidaCUDA_SharedPiS_i:
[----:B------:R-:W-:Y:S01]  /*0000*/  LDC R1, c[0x0][0x37c] ;  /* 0x0000df00ff017b82 */ /* 0x000fe20000000800 */
[----:B------:R-:W0:Y:S07]  /*0010*/  S2R R2, SR_TID.X ;  /* 0x0000000000027919 */ /* 0x000e2e0000002100 */
[----:B------:R-:W1:Y:S01]  /*0020*/  LDC R7, c[0x0][0x364] ;  /* 0x0000d900ff077b82 */ /* 0x000e620000000800 */
[----:B------:R-:W-:Y:S01]  /*0030*/  MOV R13, 0x400 ;  /* 0x00000400000d7802 */ /* 0x000fe20000000f00 */
[----:B------:R-:W-:Y:S01]  /*0040*/  BSSY.RECONVERGENT B0, `(.L_x_0) ;  /* 0x0000030000007945 */ /* 0x000fe20003800200 */
[----:B------:R-:W2:Y:S01]  /*0050*/  S2R R10, SR_TID.Y ;  /* 0x00000000000a7919 */ /* 0x000ea20000002200 */
[----:B------:R-:W3:Y:S04]  /*0060*/  S2R R6, SR_CgaCtaId ;  /* 0x0000000000067919 */ /* 0x000ee80000008800 */
[----:B------:R-:W0:Y:S08]  /*0070*/  S2UR UR5, SR_CTAID.X ;  /* 0x00000000000579c3 */ /* 0x000e300000002500 */
[----:B------:R-:W0:Y:S08]  /*0080*/  LDC R17, c[0x0][0x360] ;  /* 0x0000d800ff117b82 */ /* 0x000e300000000800 */
[----:B------:R-:W4:Y:S08]  /*0090*/  LDC R3, c[0x0][0x390] ;  /* 0x0000e400ff037b82 */ /* 0x000f300000000800 */
[----:B------:R-:W1:Y:S01]  /*00a0*/  S2UR UR4, SR_CTAID.Y ;  /* 0x00000000000479c3 */ /* 0x000e620000002600 */
[----:B---3--:R-:W-:Y:S01]  /*00b0*/  LEA R13, R6, R13, 0x18 ;  /* 0x0000000d060d7211 */ /* 0x008fe200078ec0ff */
[----:B0-----:R-:W-:-:S04]  /*00c0*/  IMAD R12, R17, UR5, R2 ;  /* 0x00000005110c7c24 */ /* 0x001fc8000f8e0202 */
[----:B------:R-:W-:Y:S02]  /*00d0*/  VIADD R0, R12, 0x1 ;  /* 0x000000010c007836 */ /* 0x000fe40000000000 */
[----:B--2---:R-:W-:Y:S02]  /*00e0*/  IMAD R11, R10, 0x48, R13 ;  /* 0x000000480a0b7824 */ /* 0x004fe400078e020d */
[----:B----4-:R-:W-:Y:S01]  /*00f0*/  VIADD R5, R3, 0x1 ;  /* 0x0000000103057836 */ /* 0x010fe20000000000 */
[----:B------:R-:W-:-:S04]  /*0100*/  ISETP.GT.AND P2, PT, R0, R3, PT ;  /* 0x000000030000720c */ /* 0x000fc80003f44270 */
[----:B------:R-:W-:Y:S01]  /*0110*/  ISETP.GT.AND P0, PT, R0, R5, PT ;  /* 0x000000050000720c */ /* 0x000fe20003f04270 */
[----:B-1----:R-:W-:Y:S01]  /*0120*/  IMAD R4, R7, UR4, R10 ;  /* 0x0000000407047c24 */ /* 0x002fe2000f8e020a */
[----:B------:R-:W0:Y:S04]  /*0130*/  LDCU.64 UR4, c[0x0][0x358] ;  /* 0x00006b00ff0477ac */ /* 0x000e280008000a00 */
[CC--:B------:R-:W-:Y:S02]  /*0140*/  ISETP.GT.OR P1, PT, R4.reuse, R3.reuse, P0 ;  /* 0x000000030400720c */ /* 0x0c0fe40000724670 */
[C---:B------:R-:W-:Y:S02]  /*0150*/  ISETP.GE.OR P0, PT, R4.reuse, R3, P2 ;  /* 0x000000030400720c */ /* 0x040fe40001706670 */
[----:B------:R-:W-:-:S09]  /*0160*/  IADD3 R5, PT, PT, R4, 0x1, RZ ;  /* 0x0000000104057810 */ /* 0x000fd20007ffe0ff */
[----:B------:R-:W-:Y:S05]  /*0170*/  @P1 BRA `(.L_x_1) ;  /* 0x0000000000701947 */ /* 0x000fea0003800000 */
[----:B------:R-:W1:Y:S01]  /*0180*/  LDC.64 R8, c[0x0][0x380] ;  /* 0x0000e000ff087b82 */ /* 0x000e620000000a00 */
[----:B------:R-:W-:Y:S01]  /*0190*/  ISETP.NE.AND P4, PT, R10, RZ, PT ;  /* 0x000000ff0a00720c */ /* 0x000fe20003f85270 */
[----:B------:R-:W-:Y:S01]  /*01a0*/  VIADD R6, R7, 0xffffffff ;  /* 0xffffffff07067836 */ /* 0x000fe20000000000 */
[----:B------:R-:W-:Y:S01]  /*01b0*/  ISETP.GE.U32.AND P2, PT, R4, R3, PT ;  /* 0x000000030400720c */ /* 0x000fe20003f46070 */
[----:B------:R-:W-:Y:S01]  /*01c0*/  VIADD R15, R3, 0x2 ;  /* 0x00000002030f7836 */ /* 0x000fe20000000000 */
[----:B------:R-:W-:Y:S02]  /*01d0*/  IADD3 R17, PT, PT, R17, -0x1, RZ ;  /* 0xffffffff11117810 */ /* 0x000fe40007ffe0ff */
[----:B------:R-:W-:Y:S01]  /*01e0*/  ISETP.NE.OR P2, PT, R10, R6, P2 ;  /* 0x000000060a00720c */ /* 0x000fe20001745670 */
[----:B------:R-:W-:Y:S01]  /*01f0*/  IMAD R7, R5, R15, R0 ;  /* 0x0000000f05077224 */ /* 0x000fe200078e0200 */
[----:B------:R-:W-:Y:S02]  /*0200*/  ISETP.GT.AND P1, PT, R0, R3, PT ;  /* 0x000000030000720c */ /* 0x000fe40003f24270 */
[----:B------:R-:W-:-:S02]  /*0210*/  ISETP.GT.U32.AND P3, PT, R12, 0x7ffffffe, PT ;  /* 0x7ffffffe0c00780c */ /* 0x000fc40003f64070 */
[----:B------:R-:W-:Y:S01]  /*0220*/  ISETP.NE.OR P1, PT, R2, R17, P1 ;  /* 0x000000110200720c */ /* 0x000fe20000f25670 */
[----:B------:R-:W-:Y:S01]  /*0230*/  @!P4 IMAD R17, R4, R15, R0 ;  /* 0x0000000f0411c224 */ /* 0x000fe200078e0200 */
[----:B------:R-:W-:Y:S01]  /*0240*/  ISETP.NE.OR P3, PT, R2, RZ, P3 ;  /* 0x000000ff0200720c */ /* 0x000fe20001f65670 */
[----:B-1----:R-:W-:-:S04]  /*0250*/  IMAD.WIDE R6, R7, 0x4, R8 ;  /* 0x0000000407067825 */ /* 0x002fc800078e0208 */
[----:B------:R-:W-:Y:S01]  /*0260*/  @!P4 IMAD.WIDE R8, R17, 0x4, R8 ;  /* 0x000000041108c825 */ /* 0x000fe200078e0208 */
[----:B0-----:R-:W2:Y:S03]  /*0270*/  LDG.E R4, desc[UR4][R6.64] ;  /* 0x0000000406047981 */ /* 0x001ea6000c1e1900 */
[----:B------:R-:W-:-:S04]  /*0280*/  @!P2 IMAD.WIDE R14, R15, 0x4, R6 ;  /* 0x000000040f0ea825 */ /* 0x000fc800078e0206 */
[----:B------:R-:W3:Y:S04]  /*0290*/  @!P3 LDG.E R10, desc[UR4][R6.64+-0x4] ;  /* 0xfffffc04060ab981 */ /* 0x000ee8000c1e1900 */
[----:B------:R-:W4:Y:S04]  /*02a0*/  @!P4 LDG.E R8, desc[UR4][R8.64] ;  /* 0x000000040808c981 */ /* 0x000f28000c1e1900 */
[----:B------:R-:W5:Y:S04]  /*02b0*/  @!P2 LDG.E R14, desc[UR4][R14.64] ;  /* 0x000000040e0ea981 */ /* 0x000f68000c1e1900 */
[----:B------:R-:W3:Y:S01]  /*02c0*/  @!P1 LDG.E R12, desc[UR4][R6.64+0x4] ;  /* 0x00000404060c9981 */ /* 0x000ee2000c1e1900 */
[----:B------:R-:W-:-:S02]  /*02d0*/  IMAD R17, R2, 0x4, R11 ;  /* 0x0000000402117824 */ /* 0x000fc400078e020b */
[----:B------:R-:W-:-:S03]  /*02e0*/  @!P4 IMAD R13, R2, 0x4, R13 ;  /* 0x00000004020dc824 */ /* 0x000fc600078e020d */
[----:B--2---:R1:W-:Y:S04]  /*02f0*/  STS [R17+0x4c], R4 ;  /* 0x00004c0411007388 */ /* 0x0043e80000000800 */
[----:B----4-:R1:W-:Y:S04]  /*0300*/  @!P4 STS [R13+0x4], R8 ;  /* 0x000004080d00c388 */ /* 0x0103e80000000800 */
[----:B-----5:R1:W-:Y:S04]  /*0310*/  @!P2 STS [R17+0x94], R14 ;  /* 0x0000940e1100a388 */ /* 0x0203e80000000800 */
[----:B---3--:R1:W-:Y:S04]  /*0320*/  @!P3 STS [R11+0x48], R10 ;  /* 0x0000480a0b00b388 */ /* 0x0083e80000000800 */
[----:B------:R1:W-:Y:S02]  /*0330*/  @!P1 STS [R17+0x50], R12 ;  /* 0x0000500c11009388 */ /* 0x0003e40000000800 */
.L_x_1:
[----:B0-----:R-:W-:Y:S05]  /*0340*/  BSYNC.RECONVERGENT B0 ;  /* 0x0000000000007941 */ /* 0x001fea0003800200 */
.L_x_0:
[----:B------:R-:W-:Y:S06]  /*0350*/  BAR.SYNC.DEFER_BLOCKING 0x0 ;  /* 0x0000000000007b1d */ /* 0x000fec0000010000 */
[----:B------:R-:W-:Y:S05]  /*0360*/  @P0 EXIT ;  /* 0x000000000000094d */ /* 0x000fea0003800000 */
[----:B-1----:R-:W-:-:S05]  /*0370*/  LEA R12, R2, R11, 0x2 ;  /* 0x0000000b020c7211 */ /* 0x002fca00078e10ff */
[----:B------:R-:W-:Y:S04]  /*0380*/  LDS R4, [R12] ;  /* 0x000000000c047984 */ /* 0x000fe80000000800 */
[----:B------:R-:W-:Y:S04]  /*0390*/  LDS R7, [R12+0x4] ;  /* 0x000004000c077984 */ /* 0x000fe80000000800 */
[----:B------:R-:W0:Y:S04]  /*03a0*/  LDS R6, [R12+0x8] ;  /* 0x000008000c067984 */ /* 0x000e280000000800 */
[----:B------:R-:W-:Y:S04]  /*03b0*/  LDS R9, [R12+0x48] ;  /* 0x000048000c097984 */ /* 0x000fe80000000800 */
[----:B------:R-:W1:Y:S04]  /*03c0*/  LDS R8, [R12+0x50] ;  /* 0x000050000c087984 */ /* 0x000e680000000800 */
[----:B------:R-:W-:Y:S04]  /*03d0*/  LDS R11, [R12+0x90] ;  /* 0x000090000c0b7984 */ /* 0x000fe80000000800 */
[----:B------:R-:W2:Y:S04]  /*03e0*/  LDS R10, [R12+0x94] ;  /* 0x000094000c0a7984 */ /* 0x000ea80000000800 */
[----:B------:R-:W3:Y:S04]  /*03f0*/  LDS R13, [R12+0x98] ;  /* 0x000098000c0d7984 */ /* 0x000ee80000000800 */
[----:B------:R-:W4:Y:S01]  /*0400*/  LDS R2, [R12+0x4c] ;  /* 0x00004c000c027984 */ /* 0x000f220000000800 */
[----:B0-----:R-:W-:-:S04]  /*0410*/  IADD3 R4, PT, PT, R6, R7, R4 ;  /* 0x0000000706047210 */ /* 0x001fc80007ffe004 */
[----:B-1----:R-:W-:-:S04]  /*0420*/  IADD3 R4, PT, PT, R8, R4, R9 ;  /* 0x0000000408047210 */ /* 0x002fc80007ffe009 */
[----:B--2---:R-:W-:-:S05]  /*0430*/  IADD3 R4, PT, PT, R10, R4, R11 ;  /* 0x000000040a047210 */ /* 0x004fca0007ffe00b */
[----:B---3--:R-:W-:-:S05]  /*0440*/  IMAD.IADD R4, R4, 0x1, R13 ;  /* 0x0000000104047824 */ /* 0x008fca00078e020d */
[----:B------:R-:W-:-:S04]  /*0450*/  ISETP.GT.AND P0, PT, R4, 0x1, PT ;  /* 0x000000010400780c */ /* 0x000fc80003f04270 */
[----:B----4-:R-:W-:-:S13]  /*0460*/  ISETP.EQ.OR P0, PT, R2, RZ, P0 ;  /* 0x000000ff0200720c */ /* 0x010fda0000702670 */
[----:B------:R-:W0:Y:S01]  /*0470*/  @!P0 LDC.64 R6, c[0x0][0x388] ;  /* 0x0000e200ff068b82 */ /* 0x000e220000000a00 */
[----:B------:R-:W-:-:S05]  /*0480*/  @!P0 IADD3 R8, PT, PT, R3, 0x2, RZ ;  /* 0x0000000203088810 */ /* 0x000fca0007ffe0ff */
[----:B------:R-:W-:-:S04]  /*0490*/  @!P0 IMAD R9, R5, R8, R0 ;  /* 0x0000000805098224 */ /* 0x000fc800078e0200 */
[----:B0-----:R-:W-:-:S05]  /*04a0*/  @!P0 IMAD.WIDE R6, R9, 0x4, R6 ;  /* 0x0000000409068825 */ /* 0x001fca00078e0206 */
[----:B------:R0:W-:Y:S01]  /*04b0*/  @!P0 STG.E desc[UR4][R6.64], RZ ;  /* 0x000000ff06008986 */ /* 0x0001e2000c101904 */
[----:B------:R-:W-:Y:S05]  /*04c0*/  @!P0 EXIT ;  /* 0x000000000000894d */ /* 0x000fea0003800000 */
[----:B------:R-:W-:-:S04]  /*04d0*/  ISETP.GE.AND P0, PT, R4, 0x4, PT ;  /* 0x000000040400780c */ /* 0x000fc80003f06270 */
[----:B------:R-:W-:-:S13]  /*04e0*/  ISETP.EQ.OR P0, PT, R2, RZ, !P0 ;  /* 0x000000ff0200720c */ /* 0x000fda0004702670 */
[----:B0-----:R-:W0:Y:S01]  /*04f0*/  @!P0 LDC.64 R6, c[0x0][0x388] ;  /* 0x0000e200ff068b82 */ /* 0x001e220000000a00 */
[----:B------:R-:W-:-:S04]  /*0500*/  @!P0 VIADD R8, R3, 0x2 ;  /* 0x0000000203088836 */ /* 0x000fc80000000000 */
[----:B------:R-:W-:-:S04]  /*0510*/  @!P0 IMAD R9, R5, R8, R0 ;  /* 0x0000000805098224 */ /* 0x000fc800078e0200 */
[----:B0-----:R-:W-:-:S05]  /*0520*/  @!P0 IMAD.WIDE R6, R9, 0x4, R6 ;  /* 0x0000000409068825 */ /* 0x001fca00078e0206 */
[----:B------:R0:W-:Y:S01]  /*0530*/  @!P0 STG.E desc[UR4][R6.64], RZ ;  /* 0x000000ff06008986 */ /* 0x0001e2000c101904 */
[----:B------:R-:W-:Y:S05]  /*0540*/  @!P0 EXIT ;  /* 0x000000000000894d */ /* 0x000fea0003800000 */
[----:B------:R-:W-:-:S04]  /*0550*/  ISETP.NE.AND P0, PT, R4, 0x3, PT ;  /* 0x000000030400780c */ /* 0x000fc80003f05270 */
[----:B------:R-:W-:-:S13]  /*0560*/  ISETP.NE.OR P0, PT, R2, RZ, P0 ;  /* 0x000000ff0200720c */ /* 0x000fda0000705670 */
[----:B0-----:R-:W0:Y:S01]  /*0570*/  @!P0 LDC.64 R6, c[0x0][0x388] ;  /* 0x0000e200ff068b82 */ /* 0x001e220000000a00 */
[----:B------:R-:W-:Y:S01]  /*0580*/  @!P0 IADD3 R4, PT, PT, R3, 0x2, RZ ;  /* 0x0000000203048810 */ /* 0x000fe20007ffe0ff */
[----:B------:R-:W-:-:S04]  /*0590*/  @!P0 IMAD.MOV.U32 R9, RZ, RZ, 0x1 ;  /* 0x00000001ff098424 */ /* 0x000fc800078e00ff */
[----:B------:R-:W-:-:S04]  /*05a0*/  @!P0 IMAD R11, R5, R4, R0 ;  /* 0x00000004050b8224 */ /* 0x000fc800078e0200 */
[----:B0-----:R-:W-:-:S05]  /*05b0*/  @!P0 IMAD.WIDE R6, R11, 0x4, R6 ;  /* 0x000000040b068825 */ /* 0x001fca00078e0206 */
[----:B------:R0:W-:Y:S01]  /*05c0*/  @!P0 STG.E desc[UR4][R6.64], R9 ;  /* 0x0000000906008986 */ /* 0x0001e2000c101904 */
[----:B------:R-:W-:Y:S05]  /*05d0*/  @!P0 EXIT ;  /* 0x000000000000894d */ /* 0x000fea0003800000 */
[----:B0-----:R-:W0:Y:S01]  /*05e0*/  LDC.64 R6, c[0x0][0x388] ;  /* 0x0000e200ff067b82 */ /* 0x001e220000000a00 */
[----:B------:R-:W-:-:S05]  /*05f0*/  IADD3 R3, PT, PT, R3, 0x2, RZ ;  /* 0x0000000203037810 */ /* 0x000fca0007ffe0ff */
[----:B------:R-:W-:-:S04]  /*0600*/  IMAD R3, R5, R3, R0 ;  /* 0x0000000305037224 */ /* 0x000fc800078e0200 */
[----:B0-----:R-:W-:-:S05]  /*0610*/  IMAD.WIDE R6, R3, 0x4, R6 ;  /* 0x0000000403067825 */ /* 0x001fca00078e0206 */
[----:B------:R-:W-:Y:S01]  /*0620*/  STG.E desc[UR4][R6.64], R2 ;  /* 0x0000000206007986 */ /* 0x000fe2000c101904 */
[----:B------:R-:W-:Y:S05]  /*0630*/  EXIT ;  /* 0x000000000000794d */ /* 0x000fea0003800000 */
.L_x_2:
[----:B------:R-:W-:-:S00]  /*0640*/  BRA `(.L_x_2) ;  /* 0xfffffffc00fc7947 */ /* 0x000fc0000383ffff */
[----:B------:R-:W-:-:S00]  /*0650*/  NOP ;  /* 0x0000000000007918 */ /* 0x000fc00000000000 */
        /* <DEDUP_REMOVED lines=10> */
.L_x_4:


//--------------------- .text._Z11UmaVidaCUDAPiS_i --------------------------
	.section	.text._Z11UmaVidaCUDAPiS_i,"ax",@progbits
	.align	128
        .global         _Z11UmaVidaCUDAPiS_i
        .type           _Z11UmaVidaCUDAPiS_i,@function
        .size           _Z11UmaVidaCUDAPiS_i,(.L_x_5 - _Z11UmaVidaCUDAPiS_i)
        .other          _Z11UmaVidaCUDAPiS_i,@"STO_CUDA_ENTRY STV_DEFAULT"
_Z11UmaVidaCUDAPiS_i:
.text._Z11UmaVidaCUDAPiS_i:
[----:B------:R-:W-:Y:S01]  /*0000*/  LDC R1, c[0x0][0x37c] ;  /* 0x0000df00ff017b82 */ /* 0x000fe20000000800 */
[----:B------:R-:W0:Y:S07]  /*0010*/  S2R R2, SR_TID.X ;  /* 0x0000000000027919 */ /* 0x000e2e0000002100 */
[----:B------:R-:W1:Y:S01]  /*0020*/  LDC R0, c[0x0][0x364] ;  /* 0x0000d900ff007b82 */ /* 0x000e620000000800 */
[----:B------:R-:W1:Y:S07]  /*0030*/  S2R R3, SR_TID.Y ;  /* 0x0000000000037919 */ /* 0x000e6e0000002200 */
[----:B------:R-:W0:Y:S08]  /*0040*/  S2UR UR5, SR_CTAID.X ;  /* 0x00000000000579c3 */ /* 0x000e300000002500 */
[----:B------:R-:W0:Y:S08]  /*0050*/  LDC R5, c[0x0][0x360] ;  /* 0x0000d800ff057b82 */ /* 0x000e300000000800 */
[----:B------:R-:W1:Y:S08]  /*0060*/  S2UR UR4, SR_CTAID.Y ;  /* 0x00000000000479c3 */ /* 0x000e700000002600 */
[----:B------:R-:W2:Y:S01]  /*0070*/  LDC R9, c[0x0][0x390] ;  /* 0x0000e400ff097b82 */ /* 0x000ea20000000800 */
[----:B0-----:R-:W-:-:S04]  /*0080*/  IMAD R5, R5, UR5, R2 ;  /* 0x0000000505057c24 */ /* 0x001fc8000f8e0202 */
[----:B------:R-:W-:Y:S02]  /*0090*/  VIADD R2, R5, 0x1 ;  /* 0x0000000105027836 */ /* 0x000fe40000000000 */
[----:B-1----:R-:W-:-:S03]  /*00a0*/  IMAD R0, R0, UR4, R3 ;  /* 0x0000000400007c24 */ /* 0x002fc6000f8e0203 */
[----:B--2---:R-:W-:-:S04]  /*00b0*/  ISETP.GT.AND P0, PT, R2, R9, PT ;  /* 0x000000090200720c */ /* 0x004fc80003f04270 */
[----:B------:R-:W-:-:S13]  /*00c0*/  ISETP.GE.OR P0, PT, R0, R9, P0 ;  /* 0x000000090000720c */ /* 0x000fda0000706670 */
[----:B------:R-:W-:Y:S05]  /*00d0*/  @P0 EXIT ;  /* 0x000000000000094d */ /* 0x000fea0003800000 */
[----:B------:R-:W0:Y:S01]  /*00e0*/  LDC.64 R2, c[0x0][0x380] ;  /* 0x0000e000ff027b82 */ /* 0x000e220000000a00 */
[----:B------:R-:W1:Y:S01]  /*00f0*/  LDCU.64 UR4, c[0x0][0x358] ;  /* 0x00006b00ff0477ac */ /* 0x000e620008000a00 */
[----:B------:R-:W-:-:S04]  /*0100*/  VIADD R9, R9, 0x2 ;  /* 0x0000000209097836 */ /* 0x000fc80000000000 */
[----:B------:R-:W-:-:S04]  /*0110*/  IMAD R8, R0, R9, R5 ;  /* 0x0000000900087224 */ /* 0x000fc800078e0205 */
[----:B0-----:R-:W-:-:S05]  /*0120*/  IMAD.WIDE R2, R8, 0x4, R2 ;  /* 0x0000000408027825 */ /* 0x001fca00078e0202 */
[----:B-1----:R-:W2:Y:S01]  /*0130*/  LDG.E R10, desc[UR4][R2.64] ;  /* 0x00000004020a7981 */ /* 0x002ea2000c1e1900 */
[----:B------:R-:W-:-:S03]  /*0140*/  IMAD.WIDE R4, R9, 0x4, R2 ;  /* 0x0000000409047825 */ /* 0x000fc600078e0202 */
[----:B------:R-:W2:Y:S04]  /*0150*/  LDG.E R11, desc[UR4][R2.64+0x4] ;  /* 0x00000404020b7981 */ /* 0x000ea8000c1e1900 */
[----:B------:R-:W2:Y:S01]  /*0160*/  LDG.E R12, desc[UR4][R2.64+0x8] ;  /* 0x00000804020c7981 */ /* 0x000ea2000c1e1900 */
[----:B------:R-:W-:-:S03]  /*0170*/  IMAD.WIDE R6, R9, 0x4, R4 ;  /* 0x0000000409067825 */ /* 0x000fc600078e0204 */
[----:B------:R-:W3:Y:S04]  /*0180*/  LDG.E R13, desc[UR4][R4.64] ;  /* 0x00000004040d7981 */ /* 0x000ee8000c1e1900 */
[----:B------:R-:W3:Y:S04]  /*0190*/  LDG.E R14, desc[UR4][R4.64+0x8] ;  /* 0x00000804040e7981 */ /* 0x000ee8000c1e1900 */
[----:B------:R-:W4:Y:S04]  /*01a0*/  LDG.E R15, desc[UR4][R6.64] ;  /* 0x00000004060f7981 */ /* 0x000f28000c1e1900 */
[----:B------:R-:W4:Y:S04]  /*01b0*/  LDG.E R16, desc[UR4][R6.64+0x4] ;  /* 0x0000040406107981 */ /* 0x000f28000c1e1900 */
[----:B------:R-:W5:Y:S04]  /*01c0*/  LDG.E R17, desc[UR4][R6.64+0x8] ;  /* 0x0000080406117981 */ /* 0x000f68000c1e1900 */
[----:B------:R-:W5:Y:S01]  /*01d0*/  LDG.E R0, desc[UR4][R4.64+0x4] ;  /* 0x0000040404007981 */ /* 0x000f62000c1e1900 */
[----:B------:R-:W-:-:S02]  /*01e0*/  IADD3 R9, PT, PT, R8, 0x1, R9 ;  /* 0x0000000108097810 */ /* 0x000fc40007ffe009 */
[----:B--2---:R-:W-:-:S04]  /*01f0*/  IADD3 R10, PT, PT, R12, R11, R10 ;  /* 0x0000000b0c0a7210 */ /* 0x004fc80007ffe00a */
[----:B---3--:R-:W-:-:S04]  /*0200*/  IADD3 R10, PT, PT, R14, R10, R13 ;  /* 0x0000000a0e0a7210 */ /* 0x008fc80007ffe00d */
[----:B----4-:R-:W-:-:S04]  /*0210*/  IADD3 R10, PT, PT, R16, R10, R15 ;  /* 0x0000000a100a7210 */ /* 0x010fc80007ffe00f */
[----:B-----5:R-:W-:-:S04]  /*0220*/  IADD3 R10, PT, PT, R10, R17, RZ ;  /* 0x000000110a0a7210 */ /* 0x020fc80007ffe0ff */
[----:B------:R-:W-:-:S04]  /*0230*/  ISETP.GT.AND P0, PT, R10, 0x1, PT ;  /* 0x000000010a00780c */ /* 0x000fc80003f04270 */
[----:B------:R-:W-:-:S13]  /*0240*/  ISETP.EQ.OR P0, PT, R0, RZ, P0 ;  /* 0x000000ff0000720c */ /* 0x000fda0000702670 */
[----:B------:R-:W0:Y:S02]  /*0250*/  @!P0 LDC.64 R2, c[0x0][0x388] ;  /* 0x0000e200ff028b82 */ /* 0x000e240000000a00 */
[----:B0-----:R-:W-:-:S05]  /*0260*/  @!P0 IMAD.WIDE R2, R9, 0x4, R2 ;  /* 0x0000000409028825 */ /* 0x001fca00078e0202 */
[----:B------:R0:W-:Y:S01]  /*0270*/  @!P0 STG.E desc[UR4][R2.64], RZ ;  /* 0x000000ff02008986 */ /* 0x0001e2000c101904 */
[----:B------:R-:W-:Y:S05]  /*0280*/  @!P0 EXIT ;  /* 0x000000000000894d */ /* 0x000fea0003800000 */
[----:B------:R-:W-:-:S04]  /*0290*/  ISETP.GE.AND P0, PT, R10, 0x4, PT ;  /* 0x000000040a00780c */ /* 0x000fc80003f06270 */
[----:B------:R-:W-:-:S13]  /*02a0*/  ISETP.EQ.OR P0, PT, R0, RZ, !P0 ;  /* 0x000000ff0000720c */ /* 0x000fda0004702670 */
[----:B0-----:R-:W0:Y:S02]  /*02b0*/  @!P0 LDC.64 R2, c[0x0][0x388] ;  /* 0x0000e200ff028b82 */ /* 0x001e240000000a00 */
[----:B0-----:R-:W-:-:S05]  /*02c0*/  @!P0 IMAD.WIDE R2, R9, 0x4, R2 ;  /* 0x0000000409028825 */ /* 0x001fca00078e0202 */
[----:B------:R0:W-:Y:S01]  /*02d0*/  @!P0 STG.E desc[UR4][R2.64], RZ ;  /* 0x000000ff02008986 */ /* 0x0001e2000c101904 */
[----:B------:R-:W-:Y:S05]  /*02e0*/  @!P0 EXIT ;  /* 0x000000000000894d */ /* 0x000fea0003800000 */
[----:B------:R-:W-:-:S04]  /*02f0*/  ISETP.NE.AND P0, PT, R10, 0x3, PT ;  /* 0x000000030a00780c */ /* 0x000fc80003f05270 */
[----:B------:R-:W-:-:S13]  /*0300*/  ISETP.NE.OR P0, PT, R0, RZ, P0 ;  /* 0x000000ff0000720c */ /* 0x000fda0000705670 */
[----:B0-----:R-:W0:Y:S01]  /*0310*/  @!P0 LDC.64 R2, c[0x0][0x388] ;  /* 0x0000e200ff028b82 */ /* 0x001e220000000a00 */
[----:B------:R-:W-:Y:S02]  /*0320*/  @!P0 IMAD.MOV.U32 R5, RZ, RZ, 0x1 ;  /* 0x00000001ff058424 */ /* 0x000fe400078e00ff */
[----:B0-----:R-:W-:-:S05]  /*0330*/  @!P0 IMAD.WIDE R2, R9, 0x4, R2 ;  /* 0x0000000409028825 */ /* 0x001fca00078e0202 */
[----:B------:R0:W-:Y:S01]  /*0340*/  @!P0 STG.E desc[UR4][R2.64], R5 ;  /* 0x0000000502008986 */ /* 0x0001e2000c101904 */
[----:B------:R-:W-:Y:S05]  /*0350*/  @!P0 EXIT ;  /* 0x000000000000894d */ /* 0x000fea0003800000 */
[----:B0-----:R-:W0:Y:S02]  /*0360*/  LDC.64 R2, c[0x0][0x388] ;  /* 0x0000e200ff027b82 */ /* 0x001e240000000a00 */
[----:B0-----:R-:W-:-:S05]  /*0370*/  IMAD.WIDE R2, R9, 0x4, R2 ;  /* 0x0000000409027825 */ /* 0x001fca00078e0202 */
[----:B------:R-:W-:Y:S01]  /*0380*/  STG.E desc[UR4][R2.64], R0 ;  /* 0x0000000002007986 */ /* 0x000fe2000c101904 */
[----:B------:R-:W-:Y:S05]  /*0390*/  EXIT ;  /* 0x000000000000794d */ /* 0x000fea0003800000 */
.L_x_3:
        /* <DEDUP_REMOVED lines=14> */
.L_x_5:


//--------------------- .nv.shared._Z18UmaVidaCUDA_SharedPiS_i --------------------------
	.section	.nv.shared._Z18UmaVidaCUDA_SharedPiS_i,"aw",@nobits
	.sectionflags	@""
	.align	4
.nv.shared._Z18UmaVidaCUDA_SharedPiS_i:
	.zero		2320


//--------------------- .nv.shared.reserved.0     --------------------------
	.section	.nv.shared.reserved.0,"aw",@nobits
	.weak		__nv_reservedSMEM_offset_0_alias
	.size		__nv_reservedSMEM_offset_0_alias, 0, 64
	.other		__nv_reservedSMEM_offset_0_alias,@"STO_CUDA_RESERVED_SHARED STV_DEFAULT"
__nv_reservedSMEM_offset_0_alias:
	.zero		0
	.zero		64


//--------------------- .nv.constant0._Z18UmaVidaCUDA_SharedPiS_i --------------------------
	.section	.nv.constant0._Z18UmaVidaCUDA_SharedPiS_i,"a",@progbits
	.sectionflags	@""
	.align	4
.nv.constant0._Z18UmaVidaCUDA_SharedPiS_i:
	.zero		916


//--------------------- .nv.constant0._Z11UmaVidaCUDAPiS_i --------------------------
	.section	.nv.constant0._Z11UmaVidaCUDAPiS_i,"a",@progbits
	.sectionflags	@""
	.align	4
.nv.constant0._Z11UmaVidaCUDAPiS_i:
	.zero		916


//--------------------- SYMBOLS --------------------------

	.type		.nv.reservedSmem.offset0,@object
	.size		.nv.reservedSmem.offset0,0x4
	.type		.nv.reservedSmem.cap,@object
	.size		.nv.reservedSmem.cap,0x4
